//
// Generated by NVIDIA NVVM Compiler
//
// Compiler Build ID: CL-36424714
// Cuda compilation tools, release 13.0, V13.0.88
// Based on NVVM 20.0.0
//

.version 9.0
.target sm_100
.address_size 64

	// .globl	_Z12geglu_kernelPKfPfi

.visible .entry _Z12geglu_kernelPKfPfi(
	.param .u64 .ptr .align 1 _Z12geglu_kernelPKfPfi_param_0,
	.param .u64 .ptr .align 1 _Z12geglu_kernelPKfPfi_param_1,
	.param .u32 _Z12geglu_kernelPKfPfi_param_2
)
{
	.reg .pred 	%p<4>;
	.reg .b32 	%r<7>;
	.reg .b32 	%f<33>;
	.reg .b64 	%rd<10>;

	ld.param.u64 	%rd2, [_Z12geglu_kernelPKfPfi_param_0];
	ld.param.u64 	%rd3, [_Z12geglu_kernelPKfPfi_param_1];
	ld.param.u32 	%r2, [_Z12geglu_kernelPKfPfi_param_2];
	mov.u32 	%r3, %ntid.x;
	mov.u32 	%r4, %ctaid.x;
	mov.u32 	%r5, %tid.x;
	mad.lo.s32 	%r1, %r3, %r4, %r5;
	setp.ge.s32 	%p1, %r1, %r2;
	@%p1 bra 	$L__BB0_4;
	cvta.to.global.u64 	%rd1, %rd2;
	add.s32 	%r6, %r2, %r1;
	mul.wide.s32 	%rd4, %r6, 4;
	add.s64 	%rd5, %rd1, %rd4;
	ld.global.f32 	%f1, [%rd5];
	mul.f32 	%f2, %f1, 0f3F3504F3;
	abs.f32 	%f6, %f2;
	setp.ltu.f32 	%p2, %f6, 0f3F8060FE;
	setp.ge.f32 	%p3, %f6, 0f3F8060FE;
	mul.f32 	%f7, %f2, %f2;
	selp.f32 	%f8, %f6, %f7, %p3;
	selp.f32 	%f9, 0f38EB4C3A, 0f38B1E96A, %p3;
	selp.f32 	%f10, 0fBAAE005B, 0fBA574D20, %p3;
	fma.rn.f32 	%f11, %f9, %f8, %f10;
	selp.f32 	%f12, 0f3C09919F, 0f3BAAD5EA, %p3;
	fma.rn.f32 	%f13, %f11, %f8, %f12;
	selp.f32 	%f14, 0fBD24D99A, 0fBCDC1BE7, %p3;
	fma.rn.f32 	%f15, %f13, %f8, %f14;
	selp.f32 	%f16, 0f3E235519, 0f3DE718AF, %p3;
	fma.rn.f32 	%f17, %f15, %f8, %f16;
	selp.f32 	%f18, 0f3F69B4F9, 0fBEC093AC, %p3;
	fma.rn.f32 	%f19, %f17, %f8, %f18;
	selp.f32 	%f20, 0f3F210A14, 0f3E0375D3, %p3;
	fma.rn.f32 	%f21, %f19, %f8, %f20;
	neg.f32 	%f22, %f8;
	selp.f32 	%f23, %f22, %f2, %p3;
	fma.rn.f32 	%f32, %f21, %f23, %f23;
	@%p2 bra 	$L__BB0_3;
	ex2.approx.ftz.f32 	%f24, %f32;
	mov.f32 	%f25, 0f3F800000;
	sub.f32 	%f26, %f25, %f24;
	copysign.f32 	%f32, %f2, %f26;
$L__BB0_3:
	add.f32 	%f27, %f32, 0f3F800000;
	mul.f32 	%f28, %f1, 0f3F000000;
	mul.f32 	%f29, %f28, %f27;
	mul.wide.s32 	%rd6, %r1, 4;
	add.s64 	%rd7, %rd1, %rd6;
	ld.global.f32 	%f30, [%rd7];
	mul.f32 	%f31, %f30, %f29;
	cvta.to.global.u64 	%rd8, %rd3;
	add.s64 	%rd9, %rd8, %rd6;
	st.global.f32 	[%rd9], %f31;
$L__BB0_4:
	ret;

}


// ===== COMPILED SASS (sm_100) =====

	.target	sm_100

	.elftype	@"ET_EXEC"


//--------------------- .note.nv.tkinfo           --------------------------
	.section	.note.nv.tkinfo,"",@"SHT_NOTE"
	.sectionflags	@"SHF_NOTE_NV_TKINFO"
	.tkinfo
        /*0018*/ 	.word	0x00000002
        /*0030*/ 	.string	""
        /*0030*/ 	.string	"ptxas"
        /*0030*/ 	.string	"Cuda compilation tools, release 13.0, V13.0.88"
        /*0030*/ 	.string	"Build cuda_13.0.r13.0/compiler.36424714_0"
        /*0030*/ 	.string	"-arch sm_100 -m 64 "



//--------------------- .note.nv.cuinfo           --------------------------
	.section	.note.nv.cuinfo,"",@"SHT_NOTE"
	.sectionflags	@"SHF_NOTE_NV_CUINFO"
        /*0018*/ 	.short	0x0002
        /*001a*/ 	.short	0x0064
        /*001c*/ 	.short	0x0082
	.zero		2


//--------------------- .nv.info                  --------------------------
	.section	.nv.info,"",@"SHT_CUDA_INFO"
	.align	4


	//----- nvinfo : EIATTR_REGCOUNT
	.align		4
        /*0000*/ 	.byte	0x04, 0x2f
        /*0002*/ 	.short	(.L_1 - .L_0)
	.align		4
.L_0:
        /*0004*/ 	.word	index@(_Z12geglu_kernelPKfPfi)
        /*0008*/ 	.word	0x0000000f


	//----- nvinfo : EIATTR_FRAME_SIZE
	.align		4
.L_1:
        /*000c*/ 	.byte	0x04, 0x11
        /*000e*/ 	.short	(.L_3 - .L_2)
	.align		4
.L_2:
        /*0010*/ 	.word	index@(_Z12geglu_kernelPKfPfi)
        /*0014*/ 	.word	0x00000000


	//----- nvinfo : EIATTR_MIN_STACK_SIZE
	.align		4
.L_3:
        /*0018*/ 	.byte	0x04, 0x12
        /*001a*/ 	.short	(.L_5 - .L_4)
	.align		4
.L_4:
        /*001c*/ 	.word	index@(_Z12geglu_kernelPKfPfi)
        /*0020*/ 	.word	0x00000000
.L_5:


//--------------------- .nv.compat                --------------------------
	.section	.nv.compat,"",@"SHT_CUDA_COMPAT_INFO"
	.align	4
        /*0000*/ 	.byte	0x02, 0x09, 0x00, 0x00, 0x02, 0x02, 0x01, 0x00, 0x02, 0x05, 0x05, 0x00, 0x03, 0x07, 0x01, 0x01
        /*0010*/ 	.byte	0x02, 0x03, 0x00, 0x00, 0x02, 0x06, 0x01, 0x00, 0x04, 0x0b, 0x08, 0x00, 0x01, 0x00, 0x00, 0x00
        /*0020*/ 	.byte	0x00, 0x00, 0x00, 0x00


//--------------------- .nv.info._Z12geglu_kernelPKfPfi --------------------------
	.section	.nv.info._Z12geglu_kernelPKfPfi,"",@"SHT_CUDA_INFO"
	.sectionflags	@""
	.align	4


	//----- nvinfo : EIATTR_CUDA_API_VERSION
	.align		4
        /*0000*/ 	.byte	0x04, 0x37
        /*0002*/ 	.short	(.L_7 - .L_6)
.L_6:
        /*0004*/ 	.word	0x00000082


	//----- nvinfo : EIATTR_KPARAM_INFO
	.align		4
.L_7:
        /*0008*/ 	.byte	0x04, 0x17
        /*000a*/ 	.short	(.L_9 - .L_8)
.L_8:
        /*000c*/ 	.word	0x00000000
        /*0010*/ 	.short	0x0002
        /*0012*/ 	.short	0x0010
        /*0014*/ 	.byte	0x00, 0xf0, 0x11, 0x00


	//----- nvinfo : EIATTR_KPARAM_INFO
	.align		4
.L_9:
        /*0018*/ 	.byte	0x04, 0x17
        /*001a*/ 	.short	(.L_11 - .L_10)
.L_10:
        /*001c*/ 	.word	0x00000000
        /*0020*/ 	.short	0x0001
        /*0022*/ 	.short	0x0008
        /*0024*/ 	.byte	0x00, 0xf5, 0x21, 0x00


	//----- nvinfo : EIATTR_KPARAM_INFO
	.align		4
.L_11:
        /*0028*/ 	.byte	0x04, 0x17
        /*002a*/ 	.short	(.L_13 - .L_12)
.L_12:
        /*002c*/ 	.word	0x00000000
        /*0030*/ 	.short	0x0000
        /*0032*/ 	.short	0x0000
        /*0034*/ 	.byte	0x00, 0xf5, 0x21, 0x00


	//----- nvinfo : EIATTR_SPARSE_MMA_MASK
	.align		4
.L_13:
        /*0038*/ 	.byte	0x03, 0x50
        /*003a*/ 	.short	0x0000


	//----- nvinfo : EIATTR_MAXREG_COUNT
	.align		4
        /*003c*/ 	.byte	0x03, 0x1b
        /*003e*/ 	.short	0x00ff


	//----- nvinfo : EIATTR_MERCURY_ISA_VERSION
	.align		4
        /*0040*/ 	.byte	0x03, 0x5f
        /*0042*/ 	.short	0x0101


	//----- nvinfo : EIATTR_VRC_CTA_INIT_COUNT
	.align		4
        /*0044*/ 	.byte	0x02, 0x4a
	.zero		1
	.zero		1


	//----- nvinfo : EIATTR_EXIT_INSTR_OFFSETS
	.align		4
        /*0048*/ 	.byte	0x04, 0x1c
        /*004a*/ 	.short	(.L_15 - .L_14)


	//   ....[0]....
.L_14:
        /*004c*/ 	.word	0x00000070


	//   ....[1]....
        /*0050*/ 	.word	0x00000330


	//----- nvinfo : EIATTR_CBANK_PARAM_SIZE
	.align		4
.L_15:
        /*0054*/ 	.byte	0x03, 0x19
        /*0056*/ 	.short	0x0014


	//----- nvinfo : EIATTR_PARAM_CBANK
	.align		4
        /*0058*/ 	.byte	0x04, 0x0a
        /*005a*/ 	.short	(.L_17 - .L_16)
	.align		4
.L_16:
        /*005c*/ 	.word	index@(.nv.constant0._Z12geglu_kernelPKfPfi)
        /*0060*/ 	.short	0x0380
        /*0062*/ 	.short	0x0014


	//----- nvinfo : EIATTR_SW_WAR
	.align		4
.L_17:
        /*0064*/ 	.byte	0x04, 0x36
        /*0066*/ 	.short	(.L_19 - .L_18)
.L_18:
        /*0068*/ 	.word	0x00000008
.L_19:


//--------------------- .nv.callgraph             --------------------------
	.section	.nv.callgraph,"",@"SHT_CUDA_CALLGRAPH"
	.align	4
	.sectionentsize	8
	.align		4
        /*0000*/ 	.word	0x00000000
	.align		4
        /*0004*/ 	.word	0xffffffff
	.align		4
        /*0008*/ 	.word	0x00000000
	.align		4
        /*000c*/ 	.word	0xfffffffe
	.align		4
        /*0010*/ 	.word	0x00000000
	.align		4
        /*0014*/ 	.word	0xfffffffd
	.align		4
        /*0018*/ 	.word	0x00000000
	.align		4
        /*001c*/ 	.word	0xfffffffc


//--------------------- .text._Z12geglu_kernelPKfPfi --------------------------
	.section	.text._Z12geglu_kernelPKfPfi,"ax",@progbits
	.align	128
        .global         _Z12geglu_kernelPKfPfi
        .type           _Z12geglu_kernelPKfPfi,@function
        .size           _Z12geglu_kernelPKfPfi,(.L_x_1 - _Z12geglu_kernelPKfPfi)
        .other          _Z12geglu_kernelPKfPfi,@"STO_CUDA_ENTRY STV_DEFAULT"
_Z12geglu_kernelPKfPfi:
.text._Z12geglu_kernelPKfPfi:
[----:B------:R-:W-:Y:S01]  /*0000*/  LDC R1, c[0x0][0x37c] ;  /* 0x0000df00ff017b82 */ /* 0x000fe20000000800 */
[----:B------:R-:W0:Y:S01]  /*0010*/  S2R R0, SR_CTAID.X ;  /* 0x0000000000007919 */ /* 0x000e220000002500 */
[----:B------:R-:W0:Y:S01]  /*0020*/  LDCU UR4, c[0x0][0x360] ;  /* 0x00006c00ff0477ac */ /* 0x000e220008000800 */
[----:B------:R-:W0:Y:S01]  /*0030*/  S2R R3, SR_TID.X ;  /* 0x0000000000037919 */ /* 0x000e220000002100 */
[----:B------:R-:W1:Y:S01]  /*0040*/  LDCU UR6, c[0x0][0x390] ;  /* 0x00007200ff0677ac */ /* 0x000e620008000800 */
[----:B0-----:R-:W-:-:S05]  /*0050*/  IMAD R0, R0, UR4, R3 ;  /* 0x0000000400007c24 */ /* 0x001fca000f8e0203 */
[----:B-1----:R-:W-:-:S13]  /*0060*/  ISETP.GE.AND P0, PT, R0, UR6, PT ;  /* 0x0000000600007c0c */ /* 0x002fda000bf06270 */
[----:B------:R-:W-:Y:S05]  /*0070*/  @P0 EXIT ;  /* 0x000000000000094d */ /* 0x000fea0003800000 */
[----:B------:R-:W0:Y:S01]  /*0080*/  LDC.64 R8, c[0x0][0x380] ;  /* 0x0000e000ff087b82 */ /* 0x000e220000000a00 */
[----:B------:R-:W1:Y:S01]  /*0090*/  LDCU.64 UR4, c[0x0][0x358] ;  /* 0x00006b00ff0477ac */ /* 0x000e620008000a00 */
[----:B------:R-:W-:-:S05]  /*00a0*/  IADD3 R7, PT, PT, R0, UR6, RZ ;  /* 0x0000000600077c10 */ /* 0x000fca000fffe0ff */
[----:B0-----:R-:W-:-:S05]  /*00b0*/  IMAD.WIDE R6, R7, 0x4, R8 ;  /* 0x0000000407067825 */ /* 0x001fca00078e0208 */
[----:B-1----:R-:W2:Y:S01]  /*00c0*/  LDG.E R3, desc[UR4][R6.64] ;  /* 0x0000000406037981 */ /* 0x002ea2000c1e1900 */
[----:B------:R-:W-:-:S05]  /*00d0*/  IMAD.WIDE R8, R0, 0x4, R8 ;  /* 0x0000000400087825 */ /* 0x000fca00078e0208 */
[----:B------:R0:W3:Y:S01]  /*00e0*/  LDG.E R2, desc[UR4][R8.64] ;  /* 0x0000000408027981 */ /* 0x0000e2000c1e1900 */
[----:B------:R-:W-:Y:S01]  /*00f0*/  HFMA2 R10, -RZ, RZ, 0.61474609375, 16.90625 ;  /* 0x38eb4c3aff0a7431 */ /* 0x000fe200000001ff */
[----:B------:R-:W-:Y:S01]  /*0100*/  MOV R11, 0x3aae005b ;  /* 0x3aae005b000b7802 */ /* 0x000fe20000000f00 */
[----:B------:R-:W-:Y:S02]  /*0110*/  HFMA2 R12, -RZ, RZ, 1.0087890625, -0.000686168670654296875 ;  /* 0x3c09919fff0c7431 */ /* 0x000fe400000001ff */
[----:B0-----:R-:W-:Y:S02]  /*0120*/  HFMA2 R8, -RZ, RZ, 1.5341796875, 81.5625 ;  /* 0x3e235519ff087431 */ /* 0x001fe400000001ff */
[----:B--2---:R-:W-:-:S04]  /*0130*/  FMUL R4, R3, 0.70710676908493041992 ;  /* 0x3f3504f303047820 */ /* 0x004fc80000400000 */
[C---:B------:R-:W-:Y:S01]  /*0140*/  FMUL R5, R4.reuse, R4 ;  /* 0x0000000404057220 */ /* 0x040fe20000400000 */
[----:B------:R-:W-:-:S04]  /*0150*/  FSETP.GE.AND P0, PT, |R4|, 1.0029599666595458984, PT ;  /* 0x3f8060fe0400780b */ /* 0x000fc80003f06200 */
[----:B------:R-:W-:Y:S02]  /*0160*/  FSEL R5, |R4|, R5, P0 ;  /* 0x0000000504057208 */ /* 0x000fe40000000200 */
[----:B------:R-:W-:Y:S02]  /*0170*/  FSEL R10, R10, 8.4834944573231041431e-05, P0 ;  /* 0x38b1e96a0a0a7808 */ /* 0x000fe40000000000 */
[----:B------:R-:W-:Y:S02]  /*0180*/  FSEL R6, -R11, -0.00082130916416645050049, P0 ;  /* 0xba574d200b067808 */ /* 0x000fe40000000100 */
[----:B------:R-:W-:Y:S02]  /*0190*/  FSEL R7, R12, 0.0052134888246655464172, P0 ;  /* 0x3baad5ea0c077808 */ /* 0x000fe40000000000 */
[----:B------:R-:W-:Y:S01]  /*01a0*/  MOV R11, 0x3d24d99a ;  /* 0x3d24d99a000b7802 */ /* 0x000fe20000000f00 */
[----:B------:R-:W-:Y:S01]  /*01b0*/  FFMA R6, R5, R10, R6 ;  /* 0x0000000a05067223 */ /* 0x000fe20000000006 */
[----:B------:R-:W-:-:S02]  /*01c0*/  MOV R10, 0x3f69b4f9 ;  /* 0x3f69b4f9000a7802 */ /* 0x000fc40000000f00 */
[----:B------:R-:W-:Y:S01]  /*01d0*/  FSEL R9, -R11, -0.026868773624300956726, P0 ;  /* 0xbcdc1be70b097808 */ /* 0x000fe20000000100 */
[C---:B------:R-:W-:Y:S01]  /*01e0*/  FFMA R6, R5.reuse, R6, R7 ;  /* 0x0000000605067223 */ /* 0x040fe20000000007 */
[----:B------:R-:W-:Y:S01]  /*01f0*/  FSEL R7, R8, 0.11284004896879196167, P0 ;  /* 0x3de718af08077808 */ /* 0x000fe20000000000 */
[----:B------:R-:W-:Y:S02]  /*0200*/  HFMA2 R8, -RZ, RZ, 1.7822265625, 0.000185489654541015625 ;  /* 0x3f210a14ff087431 */ /* 0x000fe400000001ff */
[----:B------:R-:W-:Y:S01]  /*0210*/  FFMA R6, R5, R6, R9 ;  /* 0x0000000605067223 */ /* 0x000fe20000000009 */
[----:B------:R-:W-:-:S03]  /*0220*/  FSEL R9, R10, -0.37612664699554443359, P0 ;  /* 0xbec093ac0a097808 */ /* 0x000fc60000000000 */
[----:B------:R-:W-:Y:S01]  /*0230*/  FFMA R6, R5, R6, R7 ;  /* 0x0000000605067223 */ /* 0x000fe20000000007 */
[----:B------:R-:W-:-:S03]  /*0240*/  FSEL R7, R8, 0.12837915122509002686, P0 ;  /* 0x3e0375d308077808 */ /* 0x000fc60000000000 */
[C---:B------:R-:W-:Y:S01]  /*0250*/  FFMA R6, R5.reuse, R6, R9 ;  /* 0x0000000605067223 */ /* 0x040fe20000000009 */
[----:B------:R-:W-:-:S03]  /*0260*/  FSEL R9, -R5, R4, P0 ;  /* 0x0000000405097208 */ /* 0x000fc60000000100 */
[----:B------:R-:W-:-:S04]  /*0270*/  FFMA R6, R5, R6, R7 ;  /* 0x0000000605067223 */ /* 0x000fc80000000007 */
[----:B------:R-:W-:Y:S02]  /*0280*/  FFMA R9, R6, R9, R9 ;  /* 0x0000000906097223 */ /* 0x000fe40000000009 */
[----:B------:R-:W0:Y:S02]  /*0290*/  LDC.64 R6, c[0x0][0x388] ;  /* 0x0000e200ff067b82 */ /* 0x000e240000000a00 */
[----:B------:R-:W1:Y:S02]  /*02a0*/  @P0 MUFU.EX2 R5, R9 ;  /* 0x0000000900050308 */ /* 0x000e640000000800 */
[----:B-1----:R-:W-:-:S05]  /*02b0*/  @P0 FADD R5, -R5, 1 ;  /* 0x3f80000005050421 */ /* 0x002fca0000000100 */
[----:B------:R-:W-:Y:S01]  /*02c0*/  @P0 LOP3.LUT R9, R5, 0x80000000, R4, 0xb8, !PT ;  /* 0x8000000005090812 */ /* 0x000fe200078eb804 */
[----:B------:R-:W-:-:S04]  /*02d0*/  FMUL R4, R3, 0.5 ;  /* 0x3f00000003047820 */ /* 0x000fc80000400000 */
[----:B------:R-:W-:-:S04]  /*02e0*/  FADD R3, R9, 1 ;  /* 0x3f80000009037421 */ /* 0x000fc80000000000 */
[----:B------:R-:W-:Y:S01]  /*02f0*/  FMUL R3, R3, R4 ;  /* 0x0000000403037220 */ /* 0x000fe20000400000 */
[----:B0-----:R-:W-:-:S04]  /*0300*/  IMAD.WIDE R4, R0, 0x4, R6 ;  /* 0x0000000400047825 */ /* 0x001fc800078e0206 */
[----:B---3--:R-:W-:-:S05]  /*0310*/  FMUL R3, R3, R2 ;  /* 0x0000000203037220 */ /* 0x008fca0000400000 */
[----:B------:R-:W-:Y:S01]  /*0320*/  STG.E desc[UR4][R4.64], R3 ;  /* 0x0000000304007986 */ /* 0x000fe2000c101904 */
[----:B------:R-:W-:Y:S05]  /*0330*/  EXIT ;  /* 0x000000000000794d */ /* 0x000fea0003800000 */
.L_x_0:
[----:B------:R-:W-:-:S00]  /*0340*/  BRA `(.L_x_0) ;  /* 0xfffffffc00fc7947 */ /* 0x000fc0000383ffff */
[----:B------:R-:W-:-:S00]  /*0350*/  NOP ;  /* 0x0000000000007918 */ /* 0x000fc00000000000 */
        /* <DEDUP_REMOVED lines=10> */
.L_x_1:


//--------------------- .nv.shared.reserved.0     --------------------------
	.section	.nv.shared.reserved.0,"aw",@nobits
	.weak		__nv_reservedSMEM_offset_0_alias
	.size		__nv_reservedSMEM_offset_0_alias, 0, 64
	.other		__nv_reservedSMEM_offset_0_alias,@"STO_CUDA_RESERVED_SHARED STV_DEFAULT"
__nv_reservedSMEM_offset_0_alias:
	.zero		0
	.zero		64


//--------------------- .nv.constant0._Z12geglu_kernelPKfPfi --------------------------
	.section	.nv.constant0._Z12geglu_kernelPKfPfi,"a",@progbits
	.sectionflags	@""
	.align	4
.nv.constant0._Z12geglu_kernelPKfPfi:
	.zero		916


//--------------------- SYMBOLS --------------------------

	.type		.nv.reservedSmem.offset0,@object
	.size		.nv.reservedSmem.offset0,0x4
